	.headerflags	@"EF_CUDA_TEXMODE_UNIFIED EF_CUDA_64BIT_ADDRESS EF_CUDA_ACCELERATORS EF_CUDA_SM90 EF_CUDA_VIRTUAL_SM(EF_CUDA_SM90)"
	.elftype	@"ET_EXEC"


//--------------------- .nv.info                  --------------------------
	.section	.nv.info,"",@"SHT_CUDA_INFO"
	.align	4


	//----- nvinfo : EIATTR_REGCOUNT
	.align		4
        /*0000*/ 	.byte	0x04, 0x2f
        /*0002*/ 	.short	(.L_4 - .L_3)
	.align		4
.L_3:
        /*0004*/ 	.word	index@(triton_poi_fused_add_embedding_permute_sub_11)
        /*0008*/ 	.word	0x00000022


	//----- nvinfo : EIATTR_MIN_STACK_SIZE
	.align		4
.L_4:
        /*000c*/ 	.byte	0x04, 0x12
        /*000e*/ 	.short	(.L_6 - .L_5)
	.align		4
.L_5:
        /*0010*/ 	.word	index@(triton_poi_fused_add_embedding_permute_sub_11)
        /*0014*/ 	.word	0x00000000


	//----- nvinfo : EIATTR_FRAME_SIZE
	.align		4
.L_6:
        /*0018*/ 	.byte	0x04, 0x11
        /*001a*/ 	.short	(.L_8 - .L_7)
	.align		4
.L_7:
        /*001c*/ 	.word	index@(triton_poi_fused_add_embedding_permute_sub_11)
        /*0020*/ 	.word	0x00000000


	//----- nvinfo : EIATTR_MIN_STACK_SIZE
	.align		4
.L_8:
        /*0024*/ 	.byte	0x04, 0x12
        /*0026*/ 	.short	(.L_10 - .L_9)
	.align		4
.L_9:
        /*0028*/ 	.word	index@(triton_poi_fused_add_embedding_permute_sub_11)
        /*002c*/ 	.word	0x00000000
.L_10:


//--------------------- .nv.info.triton_poi_fused_add_embedding_permute_sub_11 --------------------------
	.section	.nv.info.triton_poi_fused_add_embedding_permute_sub_11,"",@"SHT_CUDA_INFO"
	.sectionflags	@""
	.align	4


	//----- nvinfo : EIATTR_CUDA_API_VERSION
	.align		4
        /*0000*/ 	.byte	0x04, 0x37
        /*0002*/ 	.short	(.L_12 - .L_11)
.L_11:
        /*0004*/ 	.word	0x0000007c


	//----- nvinfo : EIATTR_KPARAM_INFO
	.align		4
.L_12:
        /*0008*/ 	.byte	0x04, 0x17
        /*000a*/ 	.short	(.L_14 - .L_13)
.L_13:
        /*000c*/ 	.word	0x00000000
        /*0010*/ 	.short	0x0006
        /*0012*/ 	.short	0x002c
        /*0014*/ 	.byte	0x00, 0xf0, 0x11, 0x00


	//----- nvinfo : EIATTR_KPARAM_INFO
	.align		4
.L_14:
        /*0018*/ 	.byte	0x04, 0x17
        /*001a*/ 	.short	(.L_16 - .L_15)
.L_15:
        /*001c*/ 	.word	0x00000000
        /*0020*/ 	.short	0x0005
        /*0022*/ 	.short	0x0028
        /*0024*/ 	.byte	0x00, 0xf0, 0x11, 0x00


	//----- nvinfo : EIATTR_KPARAM_INFO
	.align		4
.L_16:
        /*0028*/ 	.byte	0x04, 0x17
        /*002a*/ 	.short	(.L_18 - .L_17)
.L_17:
        /*002c*/ 	.word	0x00000000
        /*0030*/ 	.short	0x0004
        /*0032*/ 	.short	0x0020
        /*0034*/ 	.byte	0x00, 0xf4, 0x21, 0x00


	//----- nvinfo : EIATTR_KPARAM_INFO
	.align		4
.L_18:
        /*0038*/ 	.byte	0x04, 0x17
        /*003a*/ 	.short	(.L_20 - .L_19)
.L_19:
        /*003c*/ 	.word	0x00000000
        /*0040*/ 	.short	0x0003
        /*0042*/ 	.short	0x0018
        /*0044*/ 	.byte	0x00, 0xf4, 0x21, 0x00


	//----- nvinfo : EIATTR_KPARAM_INFO
	.align		4
.L_20:
        /*0048*/ 	.byte	0x04, 0x17
        /*004a*/ 	.short	(.L_22 - .L_21)
.L_21:
        /*004c*/ 	.word	0x00000000
        /*0050*/ 	.short	0x0002
        /*0052*/ 	.short	0x0010
        /*0054*/ 	.byte	0x00, 0xf4, 0x21, 0x00


	//----- nvinfo : EIATTR_KPARAM_INFO
	.align		4
.L_22:
        /*0058*/ 	.byte	0x04, 0x17
        /*005a*/ 	.short	(.L_24 - .L_23)
.L_23:
        /*005c*/ 	.word	0x00000000
        /*0060*/ 	.short	0x0001
        /*0062*/ 	.short	0x0008
        /*0064*/ 	.byte	0x00, 0xf4, 0x21, 0x00


	//----- nvinfo : EIATTR_KPARAM_INFO
	.align		4
.L_24:
        /*0068*/ 	.byte	0x04, 0x17
        /*006a*/ 	.short	(.L_26 - .L_25)
.L_25:
        /*006c*/ 	.word	0x00000000
        /*0070*/ 	.short	0x0000
        /*0072*/ 	.short	0x0000
        /*0074*/ 	.byte	0x00, 0xf4, 0x21, 0x00


	//----- nvinfo : EIATTR_SPARSE_MMA_MASK
	.align		4
.L_26:
        /*0078*/ 	.byte	0x03, 0x50
        /*007a*/ 	.short	0x0000


	//----- nvinfo : EIATTR_MAXREG_COUNT
	.align		4
        /*007c*/ 	.byte	0x03, 0x1b
        /*007e*/ 	.short	0x00ff


	//----- nvinfo : EIATTR_EXTERNS
	.align		4
        /*0080*/ 	.byte	0x04, 0x0f
        /*0082*/ 	.short	(.L_28 - .L_27)


	//   ....[0]....
	.align		4
.L_27:
        /*0084*/ 	.word	index@(__assertfail)


	//----- nvinfo : EIATTR_SYSCALL_OFFSETS
	.align		4
.L_28:
        /*0088*/ 	.byte	0x04, 0x46
        /*008a*/ 	.short	(.L_30 - .L_29)


	//   ....[0]....
.L_29:
        /*008c*/ 	.word	0x00000640


	//----- nvinfo : EIATTR_EXIT_INSTR_OFFSETS
	.align		4
.L_30:
        /*0090*/ 	.byte	0x04, 0x1c
        /*0092*/ 	.short	(.L_32 - .L_31)


	//   ....[0]....
.L_31:
        /*0094*/ 	.word	0x00000a10


	//   ....[1]....
        /*0098*/ 	.word	0x00000a30


	//----- nvinfo : EIATTR_REQNTID
	.align		4
.L_32:
        /*009c*/ 	.byte	0x04, 0x10
        /*009e*/ 	.short	(.L_34 - .L_33)
.L_33:
        /*00a0*/ 	.word	0x00000080
        /*00a4*/ 	.word	0x00000001
        /*00a8*/ 	.word	0x00000001


	//----- nvinfo : EIATTR_CRS_STACK_SIZE
	.align		4
.L_34:
        /*00ac*/ 	.byte	0x04, 0x1e
        /*00ae*/ 	.short	(.L_36 - .L_35)
.L_35:
        /*00b0*/ 	.word	0x00000000


	//----- nvinfo : EIATTR_CBANK_PARAM_SIZE
	.align		4
.L_36:
        /*00b4*/ 	.byte	0x03, 0x19
        /*00b6*/ 	.short	0x0030


	//----- nvinfo : EIATTR_PARAM_CBANK
	.align		4
        /*00b8*/ 	.byte	0x04, 0x0a
        /*00ba*/ 	.short	(.L_38 - .L_37)
	.align		4
.L_37:
        /*00bc*/ 	.word	index@(.nv.constant0.triton_poi_fused_add_embedding_permute_sub_11)
        /*00c0*/ 	.short	0x0210
        /*00c2*/ 	.short	0x0030


	//----- nvinfo : EIATTR_SW_WAR
	.align		4
.L_38:
        /*00c4*/ 	.byte	0x04, 0x36
        /*00c6*/ 	.short	(.L_40 - .L_39)
.L_39:
        /*00c8*/ 	.word	0x00000008
.L_40:


//--------------------- .nv.callgraph             --------------------------
	.section	.nv.callgraph,"",@"SHT_CUDA_CALLGRAPH"
	.align	4
	.sectionentsize	8
	.align		4
        /*0000*/ 	.word	0x00000000
	.align		4
        /*0004*/ 	.word	0xffffffff
	.align		4
        /*0008*/ 	.word	index@(triton_poi_fused_add_embedding_permute_sub_11)
	.align		4
        /*000c*/ 	.word	index@(__assertfail)
	.align		4
        /*0010*/ 	.word	0x00000000
	.align		4
        /*0014*/ 	.word	0xfffffffe
	.align		4
        /*0018*/ 	.word	0x00000000
	.align		4
        /*001c*/ 	.word	0xfffffffd
	.align		4
        /*0020*/ 	.word	0x00000000
	.align		4
        /*0024*/ 	.word	0xfffffffc


//--------------------- .nv.constant4             --------------------------
	.section	.nv.constant4,"a",@progbits
	.align	8
	.align		8
.nv.constant4:
        /*0000*/ 	.dword	__assertfail
	.align		8
        /*0008*/ 	.dword	assertFunc_0
	.align		8
        /*0010*/ 	.dword	assertFile_0
	.align		8
        /*0018*/ 	.dword	assertMessage_0


//--------------------- .text.triton_poi_fused_add_embedding_permute_sub_11 --------------------------
	.section	.text.triton_poi_fused_add_embedding_permute_sub_11,"ax",@progbits
	.sectionflags	@"SHF_BARRIERS=1"
	.align	128
        .global         triton_poi_fused_add_embedding_permute_sub_11
        .type           triton_poi_fused_add_embedding_permute_sub_11,@function
        .size           triton_poi_fused_add_embedding_permute_sub_11,(.L_x_2 - triton_poi_fused_add_embedding_permute_sub_11)
        .other          triton_poi_fused_add_embedding_permute_sub_11,@"STO_CUDA_ENTRY STV_DEFAULT"
triton_poi_fused_add_embedding_permute_sub_11:
.text.triton_poi_fused_add_embedding_permute_sub_11:
[----:B------:R-:W0:Y:S01]  /*0000*/  LDC R1, c[0x0][0x28] ;  /* 0x00000a00ff017b82 */ /* 0x000e220000000800 */
[----:B------:R-:W1:Y:S07]  /*0010*/  S2R R0, SR_TID.X ;  /* 0x0000000000007919 */ /* 0x000e6e0000002100 */
[----:B------:R-:W2:Y:S01]  /*0020*/  LDC.64 R4, c[0x0][0x218] ;  /* 0x00008600ff047b82 */ /* 0x000ea20000000a00 */
[----:B------:R-:W-:Y:S01]  /*0030*/  ULDC.64 UR6, c[0x0][0x208] ;  /* 0x0000820000067ab9 */ /* 0x000fe20000000a00 */
[----:B------:R-:W3:Y:S01]  /*0040*/  S2R R6, SR_CTAID.Y ;  /* 0x0000000000067919 */ /* 0x000ee20000002600 */
[----:B------:R-:W4:Y:S05]  /*0050*/  S2R R22, SR_CTAID.X ;  /* 0x0000000000167919 */ /* 0x000f2a0000002500 */
[----:B------:R-:W5:Y:S08]  /*0060*/  LDC.64 R2, c[0x0][0x220] ;  /* 0x00008800ff027b82 */ /* 0x000f700000000a00 */
[----:B------:R-:W2:Y:S01]  /*0070*/  LDC.64 R30, c[0x0][0x210] ;  /* 0x00008400ff1e7b82 */ /* 0x000ea20000000a00 */
[C---:B-1----:R-:W-:Y:S01]  /*0080*/  LOP3.LUT R25, R0.reuse, 0x7f, RZ, 0xc0, !PT ;  /* 0x0000007f00197812 */ /* 0x042fe200078ec0ff */
[----:B------:R-:W-:-:S02]  /*0090*/  IMAD.SHL.U32 R0, R0, 0x2, RZ ;  /* 0x0000000200007824 */ /* 0x000fc400078e00ff */
[----:B---3--:R-:W-:Y:S01]  /*00a0*/  IMAD.SHL.U32 R26, R6, 0x100, RZ ;  /* 0x00000100061a7824 */ /* 0x008fe200078e00ff */
[--C-:B------:R-:W-:Y:S02]  /*00b0*/  SHF.R.S32.HI R7, RZ, 0x17, R6.reuse ;  /* 0x00000017ff077819 */ /* 0x100fe40000011406 */
[----:B------:R-:W-:Y:S01]  /*00c0*/  LOP3.LUT R0, R0, 0xfe, RZ, 0xc0, !PT ;  /* 0x000000fe00007812 */ /* 0x000fe200078ec0ff */
[----:B----4-:R-:W-:Y:S01]  /*00d0*/  IMAD.SHL.U32 R22, R22, 0x2, RZ ;  /* 0x0000000216167824 */ /* 0x010fe200078e00ff */
[----:B------:R-:W-:Y:S02]  /*00e0*/  LOP3.LUT R26, R26, 0x80, R25, 0xfe, !PT ;  /* 0x000000801a1a7812 */ /* 0x000fe400078efe19 */
[--C-:B------:R-:W-:Y:S02]  /*00f0*/  PRMT R25, R25, 0x6540, R6.reuse ;  /* 0x0000654019197816 */ /* 0x100fe40000000006 */
[----:B------:R-:W-:Y:S02]  /*0100*/  SGXT R7, R7, 0x1 ;  /* 0x000000010707781a */ /* 0x000fe40000000200 */
[----:B------:R-:W-:-:S02]  /*0110*/  PRMT R6, R0, 0x6540, R6 ;  /* 0x0000654000067816 */ /* 0x000fc40000000006 */
[----:B------:R-:W-:Y:S02]  /*0120*/  SHF.R.S32.HI R8, RZ, 0x1f, R25 ;  /* 0x0000001fff087819 */ /* 0x000fe40000011419 */
[----:B------:R-:W-:Y:S02]  /*0130*/  SHF.R.S32.HI R9, RZ, 0x1f, R26 ;  /* 0x0000001fff097819 */ /* 0x000fe4000001141a */
[----:B------:R-:W-:Y:S02]  /*0140*/  LEA.HI R7, R7, R6, RZ, 0x6 ;  /* 0x0000000607077211 */ /* 0x000fe400078f30ff */
[----:B------:R-:W-:Y:S02]  /*0150*/  LEA.HI R8, R8, R25, RZ, 0x6 ;  /* 0x0000001908087211 */ /* 0x000fe400078f30ff */
[----:B------:R-:W-:Y:S02]  /*0160*/  ISETP.GE.AND P0, PT, R22, 0x100, PT ;  /* 0x000001001600780c */ /* 0x000fe40003f06270 */
[----:B------:R-:W-:-:S02]  /*0170*/  LEA.HI R10, R9, R26, RZ, 0x6 ;  /* 0x0000001a090a7211 */ /* 0x000fc400078f30ff */
[----:B------:R-:W-:Y:S02]  /*0180*/  LOP3.LUT R7, R7, 0xffffffc0, RZ, 0xc0, !PT ;  /* 0xffffffc007077812 */ /* 0x000fe400078ec0ff */
[----:B------:R-:W-:Y:S02]  /*0190*/  SHF.R.S32.HI R9, RZ, 0x6, R8 ;  /* 0x00000006ff097819 */ /* 0x000fe40000011408 */
[----:B------:R-:W-:Y:S01]  /*01a0*/  ISETP.LT.AND P3, PT, R25, 0x100, !P0 ;  /* 0x000001001900780c */ /* 0x000fe20004761270 */
[----:B------:R-:W-:Y:S01]  /*01b0*/  IMAD.IADD R7, R6, 0x1, -R7 ;  /* 0x0000000106077824 */ /* 0x000fe200078e0a07 */
[----:B------:R-:W-:Y:S01]  /*01c0*/  SHF.R.S32.HI R11, RZ, 0x6, R10 ;  /* 0x00000006ff0b7819 */ /* 0x000fe2000001140a */
[----:B------:R-:W-:Y:S01]  /*01d0*/  IMAD R9, R9, 0x100, R22 ;  /* 0x0000010009097824 */ /* 0x000fe200078e0216 */
[----:B------:R-:W-:Y:S01]  /*01e0*/  ISETP.LT.AND P0, PT, R26, 0x100, !P0 ;  /* 0x000001001a00780c */ /* 0x000fe20004701270 */
[----:B--2---:R-:W-:Y:S01]  /*01f0*/  IMAD.WIDE R20, R7, 0x4, R4 ;  /* 0x0000000407147825 */ /* 0x004fe200078e0204 */
[----:B------:R-:W-:-:S02]  /*0200*/  ISETP.GE.AND P1, PT, R6, 0x100, PT ;  /* 0x000001000600780c */ /* 0x000fc40003f26270 */
[----:B------:R-:W-:Y:S02]  /*0210*/  CS2R R4, SRZ ;  /* 0x0000000000047805 */ /* 0x000fe4000001ff00 */
[----:B------:R-:W-:Y:S01]  /*0220*/  CS2R R6, SRZ ;  /* 0x0000000000067805 */ /* 0x000fe2000001ff00 */
[----:B------:R-:W-:Y:S02]  /*0230*/  IMAD R11, R11, 0x100, R22 ;  /* 0x000001000b0b7824 */ /* 0x000fe400078e0216 */
[----:B0----5:R-:W-:Y:S01]  /*0240*/  IMAD.WIDE R18, R9, 0x8, R2 ;  /* 0x0000000809127825 */ /* 0x021fe200078e0202 */
[----:B------:R-:W-:-:S03]  /*0250*/  CS2R R8, SRZ ;  /* 0x0000000000087805 */ /* 0x000fc6000001ff00 */
[----:B------:R-:W-:Y:S01]  /*0260*/  IMAD.WIDE R28, R11, 0x8, R2 ;  /* 0x000000080b1c7825 */ /* 0x000fe200078e0202 */
[----:B------:R-:W-:Y:S01]  /*0270*/  CS2R R10, SRZ ;  /* 0x00000000000a7805 */ /* 0x000fe2000001ff00 */
[----:B------:R0:W2:Y:S01]  /*0280*/  @P3 LDG.E.EL.128 R4, desc[UR6][R18.64] ;  /* 0x0000000612043981 */ /* 0x0000a2000c2e1d00 */
[----:B------:R-:W-:-:S04]  /*0290*/  CS2R R2, SRZ ;  /* 0x0000000000027805 */ /* 0x000fc8000001ff00 */
[----:B------:R-:W3:Y:S04]  /*02a0*/  @P0 LDG.E.EL.128 R8, desc[UR6][R28.64] ;  /* 0x000000061c080981 */ /* 0x000ee8000c2e1d00 */
[----:B------:R1:W4:Y:S01]  /*02b0*/  @!P1 LDG.E.EL.64 R2, desc[UR6][R20.64] ;  /* 0x0000000614029981 */ /* 0x000322000c2e1b00 */
[----:B------:R-:W1:Y:S01]  /*02c0*/  S2UR UR5, SR_CgaCtaId ;  /* 0x00000000000579c3 */ /* 0x000e620000008800 */
[--C-:B------:R-:W-:Y:S01]  /*02d0*/  IMAD R24, R25, 0x100, R22.reuse ;  /* 0x0000010019187824 */ /* 0x100fe200078e0216 */
[----:B------:R-:W-:Y:S01]  /*02e0*/  UMOV UR4, 0x400 ;  /* 0x0000040000047882 */ /* 0x000fe20000000000 */
[----:B------:R-:W-:Y:S01]  /*02f0*/  CS2R R16, SRZ ;  /* 0x0000000000107805 */ /* 0x000fe2000001ff00 */
[----:B------:R-:W-:Y:S02]  /*0300*/  IMAD R22, R26, 0x100, R22 ;  /* 0x000001001a167824 */ /* 0x000fe400078e0216 */
[----:B------:R-:W-:Y:S01]  /*0310*/  IMAD.WIDE R12, R24, 0x4, R30 ;  /* 0x00000004180c7825 */ /* 0x000fe200078e021e */
[----:B------:R-:W-:-:S03]  /*0320*/  CS2R R14, SRZ ;  /* 0x00000000000e7805 */ /* 0x000fc6000001ff00 */
[----:B0-----:R-:W-:Y:S01]  /*0330*/  IMAD.WIDE R18, R22, 0x4, R30 ;  /* 0x0000000416127825 */ /* 0x001fe200078e021e */
[----:B------:R0:W5:Y:S04]  /*0340*/  @P3 LDG.E.64 R16, desc[UR6][R12.64] ;  /* 0x000000060c103981 */ /* 0x000168000c1e1b00 */
[----:B------:R0:W5:Y:S01]  /*0350*/  @P0 LDG.E.64 R14, desc[UR6][R18.64] ;  /* 0x00000006120e0981 */ /* 0x000162000c1e1b00 */
[----:B-1----:R-:W-:-:S06]  /*0360*/  UPRMT UR4, UR5, 0x654, UR4 ;  /* 0x0000065405047896 */ /* 0x002fcc0008000004 */
[----:B------:R-:W-:Y:S02]  /*0370*/  LEA R20, R0, UR4, 0x3 ;  /* 0x0000000400147c11 */ /* 0x000fe4000f8e18ff */
[----:B--2---:R-:W-:Y:S02]  /*0380*/  SHF.R.U32.HI R23, RZ, 0x15, R7 ;  /* 0x00000015ff177819 */ /* 0x004fe40000011607 */
[----:B------:R-:W-:Y:S02]  /*0390*/  SHF.R.U32.HI R21, RZ, 0x15, R5 ;  /* 0x00000015ff157819 */ /* 0x000fe40000011605 */
[----:B------:R-:W-:Y:S02]  /*03a0*/  LOP3.LUT R23, R23, 0x400, RZ, 0xc0, !PT ;  /* 0x0000040017177812 */ /* 0x000fe400078ec0ff */
[----:B---3--:R-:W-:Y:S02]  /*03b0*/  SHF.R.U32.HI R0, RZ, 0x15, R11 ;  /* 0x00000015ff007819 */ /* 0x008fe4000001160b */
[----:B------:R-:W-:-:S02]  /*03c0*/  LOP3.LUT R21, R21, 0x400, RZ, 0xc0, !PT ;  /* 0x0000040015157812 */ /* 0x000fc400078ec0ff */
[----:B0-----:R-:W-:Y:S02]  /*03d0*/  SHF.R.U32.HI R13, RZ, 0x15, R9 ;  /* 0x00000015ff0d7819 */ /* 0x001fe40000011609 */
[----:B------:R-:W-:Y:S02]  /*03e0*/  LOP3.LUT R19, R0, 0x400, RZ, 0xc0, !PT ;  /* 0x0000040000137812 */ /* 0x000fe400078ec0ff */
[----:B------:R-:W-:Y:S02]  /*03f0*/  IADD3 R23, P1, R6, R23, RZ ;  /* 0x0000001706177210 */ /* 0x000fe40007f3e0ff */
[----:B------:R-:W-:Y:S02]  /*0400*/  IADD3 R18, P5, R4, R21, RZ ;  /* 0x0000001504127210 */ /* 0x000fe40007fbe0ff */
[----:B------:R-:W-:Y:S01]  /*0410*/  LOP3.LUT R13, R13, 0x400, RZ, 0xc0, !PT ;  /* 0x000004000d0d7812 */ /* 0x000fe200078ec0ff */
[----:B----4-:R0:W-:Y:S01]  /*0420*/  STS [R20], R2 ;  /* 0x0000000214007388 */ /* 0x0101e20000000800 */
[----:B------:R-:W-:-:S02]  /*0430*/  IADD3 R19, P2, R10, R19, RZ ;  /* 0x000000130a137210 */ /* 0x000fc40007f5e0ff */
[----:B------:R-:W-:Y:S01]  /*0440*/  IADD3 R0, P4, R8, R13, RZ ;  /* 0x0000000d08007210 */ /* 0x000fe20007f9e0ff */
[----:B------:R-:W-:Y:S01]  /*0450*/  IMAD.X R28, RZ, RZ, R7, P1 ;  /* 0x000000ffff1c7224 */ /* 0x000fe200008e0607 */
[----:B0-----:R-:W-:Y:S01]  /*0460*/  LOP3.LUT R2, R18, R23, RZ, 0xfc, !PT ;  /* 0x0000001712027212 */ /* 0x001fe200078efcff */
[----:B------:R-:W-:Y:S02]  /*0470*/  IMAD.X R27, RZ, RZ, R5, P5 ;  /* 0x000000ffff1b7224 */ /* 0x000fe400028e0605 */
[----:B------:R-:W-:Y:S01]  /*0480*/  IMAD.X R30, RZ, RZ, R11, P2 ;  /* 0x000000ffff1e7224 */ /* 0x000fe200010e060b */
[----:B------:R-:W-:Y:S01]  /*0490*/  ISETP.GT.U32.AND P1, PT, R2, 0x3ff, PT ;  /* 0x000003ff0200780c */ /* 0x000fe20003f24070 */
[----:B------:R-:W-:Y:S01]  /*04a0*/  IMAD.X R9, RZ, RZ, R9, P4 ;  /* 0x000000ffff097224 */ /* 0x000fe200020e0609 */
[----:B------:R-:W-:Y:S01]  /*04b0*/  LOP3.LUT R2, R0, R19, RZ, 0xfc, !PT ;  /* 0x0000001300027212 */ /* 0x000fe200078efcff */
[----:B------:R0:W-:Y:S01]  /*04c0*/  STS [R20+0x8], R3 ;  /* 0x0000080314007388 */ /* 0x0001e20000000800 */
[----:B------:R-:W-:Y:S02]  /*04d0*/  BAR.SYNC.DEFER_BLOCKING 0x0 ;  /* 0x0000000000007b1d */ /* 0x000fe40000010000 */
[----:B------:R-:W-:-:S02]  /*04e0*/  ISETP.GT.U32.AND P2, PT, R2, 0x3ff, PT ;  /* 0x000003ff0200780c */ /* 0x000fc40003f44070 */
[----:B------:R-:W-:Y:S02]  /*04f0*/  LOP3.LUT R2, R9, R30, RZ, 0xfc, !PT ;  /* 0x0000001e09027212 */ /* 0x000fe400078efcff */
[----:B0-----:R-:W-:Y:S02]  /*0500*/  LOP3.LUT R3, R27, R28, RZ, 0xfc, !PT ;  /* 0x0000001c1b037212 */ /* 0x001fe400078efcff */
[----:B------:R-:W-:Y:S02]  /*0510*/  ISETP.GT.U32.AND.EX P2, PT, R2, RZ, P0, P2 ;  /* 0x000000ff0200720c */ /* 0x000fe40000744120 */
[----:B------:R-:W-:-:S04]  /*0520*/  ISETP.GT.U32.AND.EX P1, PT, R3, RZ, P3, P1 ;  /* 0x000000ff0300720c */ /* 0x000fc80001f24110 */
[----:B------:R-:W-:-:S13]  /*0530*/  PLOP3.LUT P1, PT, P1, P2, PT, 0xa8, 0x0 ;  /* 0x000000000000781c */ /* 0x000fda0000f25570 */
[----:B------:R-:W-:Y:S05]  /*0540*/  @!P1 BRA `(.L_x_0) ;  /* 0x0000000000409947 */ /* 0x000fea0003800000 */
[----:B------:R-:W-:Y:S01]  /*0550*/  MOV R2, 0x0 ;  /* 0x0000000000027802 */ /* 0x000fe20000000f00 */
[----:B------:R-:W-:Y:S01]  /*0560*/  ULDC.64 UR8, c[0x4][0x18] ;  /* 0x0100060000087ab9 */ /* 0x000fe20000000a00 */
[----:B------:R-:W-:Y:S01]  /*0570*/  ULDC.64 UR10, c[0x4][0x8] ;  /* 0x01000200000a7ab9 */ /* 0x000fe20000000a00 */
[----:B------:R-:W-:Y:S02]  /*0580*/  IMAD.U32 R4, RZ, RZ, UR8 ;  /* 0x00000008ff047e24 */ /* 0x000fe4000f8e00ff */
[----:B------:R-:W-:Y:S01]  /*0590*/  IMAD.U32 R5, RZ, RZ, UR9 ;  /* 0x00000009ff057e24 */ /* 0x000fe2000f8e00ff */
[----:B------:R-:W0:Y:S01]  /*05a0*/  LDC.64 R2, c[0x4][R2] ;  /* 0x0100000002027b82 */ /* 0x000e220000000a00 */
[----:B------:R-:W-:Y:S01]  /*05b0*/  ULDC.64 UR8, c[0x4][0x10] ;  /* 0x0100040000087ab9 */ /* 0x000fe20000000a00 */
[----:B------:R-:W-:Y:S02]  /*05c0*/  IMAD.U32 R10, RZ, RZ, UR10 ;  /* 0x0000000aff0a7e24 */ /* 0x000fe4000f8e00ff */
[----:B------:R-:W-:-:S02]  /*05d0*/  IMAD.U32 R6, RZ, RZ, UR8 ;  /* 0x00000008ff067e24 */ /* 0x000fc4000f8e00ff */
[----:B------:R-:W-:Y:S02]  /*05e0*/  IMAD.U32 R7, RZ, RZ, UR9 ;  /* 0x00000009ff077e24 */ /* 0x000fe4000f8e00ff */
[----:B------:R-:W-:Y:S02]  /*05f0*/  IMAD.U32 R11, RZ, RZ, UR11 ;  /* 0x0000000bff0b7e24 */ /* 0x000fe4000f8e00ff */
[----:B------:R-:W-:Y:S02]  /*0600*/  IMAD.MOV.U32 R8, RZ, RZ, 0x28 ;  /* 0x00000028ff087424 */ /* 0x000fe400078e00ff */
[----:B------:R-:W-:Y:S02]  /*0610*/  IMAD.MOV.U32 R12, RZ, RZ, 0x1 ;  /* 0x00000001ff0c7424 */ /* 0x000fe400078e00ff */
[----:B------:R-:W-:-:S07]  /*0620*/  IMAD.MOV.U32 R13, RZ, RZ, RZ ;  /* 0x000000ffff0d7224 */ /* 0x000fce00078e00ff */
[----:B------:R-:W-:-:S07]  /*0630*/  LEPC R20, `(.L_x_0) ;  /* 0x000000001014794e */ /* 0x000fce0000000000 */
[----:B0----5:R-:W-:Y:S05]  /*0640*/  CALL.ABS.NOINC R2 ;  /* 0x0000000002007343 */ /* 0x021fea0003c00000 */
.L_x_0:
[----:B------:R-:W0:Y:S01]  /*0650*/  S2R R2, SR_TID.X ;  /* 0x0000000000027919 */ /* 0x000e220000002100 */
[----:B------:R-:W-:Y:S01]  /*0660*/  SHF.R.S32.HI R4, RZ, 0x1f, R25 ;  /* 0x0000001fff047819 */ /* 0x000fe20000011419 */
[----:B------:R-:W-:Y:S01]  /*0670*/  IMAD.MOV.U32 R12, RZ, RZ, RZ ;  /* 0x000000ffff0c7224 */ /* 0x000fe200078e00ff */
[----:B------:R-:W-:Y:S02]  /*0680*/  SHF.R.S32.HI R3, RZ, 0x1f, R26 ;  /* 0x0000001fff037819 */ /* 0x000fe4000001141a */
[----:B------:R-:W-:Y:S02]  /*0690*/  LEA.HI R4, R4, R25, RZ, 0x6 ;  /* 0x0000001904047211 */ /* 0x000fe400078f30ff */
[----:B------:R-:W-:Y:S02]  /*06a0*/  LEA.HI R3, R3, R26, RZ, 0x6 ;  /* 0x0000001a03037211 */ /* 0x000fe400078f30ff */
[----:B------:R-:W-:Y:S02]  /*06b0*/  SHF.R.S32.HI R4, RZ, 0x6, R4 ;  /* 0x00000006ff047819 */ /* 0x000fe40000011404 */
[----:B------:R-:W-:-:S03]  /*06c0*/  SHF.R.S32.HI R3, RZ, 0x6, R3 ;  /* 0x00000006ff037819 */ /* 0x000fc60000011403 */
[----:B------:R-:W-:Y:S02]  /*06d0*/  IMAD R25, R4, -0x40, R25 ;  /* 0xffffffc004197824 */ /* 0x000fe400078e0219 */
[----:B------:R-:W-:Y:S02]  /*06e0*/  IMAD R26, R3, -0x40, R26 ;  /* 0xffffffc0031a7824 */ /* 0x000fe400078e021a */
[----:B------:R-:W-:Y:S02]  /*06f0*/  IMAD.SHL.U32 R25, R25, 0x400, RZ ;  /* 0x0000040019197824 */ /* 0x000fe400078e00ff */
[----:B------:R-:W-:Y:S01]  /*0700*/  IMAD.SHL.U32 R13, R26, 0x400, RZ ;  /* 0x000004001a0d7824 */ /* 0x000fe200078e00ff */
[----:B0-----:R-:W-:-:S04]  /*0710*/  LOP3.LUT R2, R2, 0x7f, RZ, 0xc0, !PT ;  /* 0x0000007f02027812 */ /* 0x001fc800078ec0ff */
[C---:B------:R-:W-:Y:S02]  /*0720*/  LOP3.LUT R11, R2.reuse, 0x80, RZ, 0xfc, !PT ;  /* 0x00000080020b7812 */ /* 0x040fe400078efcff */
[----:B------:R-:W-:Y:S02]  /*0730*/  LEA R10, R2, UR4, 0x3 ;  /* 0x00000004020a7c11 */ /* 0x000fe4000f8e18ff */
[----:B------:R-:W-:-:S04]  /*0740*/  LEA R11, R11, UR4, 0x3 ;  /* 0x000000040b0b7c11 */ /* 0x000fc8000f8e18ff */
[----:B------:R-:W0:Y:S04]  /*0750*/  LDS R10, [R10] ;  /* 0x000000000a0a7984 */ /* 0x000e280000000800 */
[----:B------:R-:W1:Y:S01]  /*0760*/  LDS R11, [R11] ;  /* 0x000000000b0b7984 */ /* 0x000e620000000800 */
[----:B------:R-:W-:Y:S05]  /*0770*/  WARPSYNC.ALL ;  /* 0x0000000000007948 */ /* 0x000fea0003800000 */
[----:B------:R-:W-:Y:S06]  /*0780*/  BAR.SYNC.DEFER_BLOCKING 0x0 ;  /* 0x0000000000007b1d */ /* 0x000fec0000010000 */
[----:B------:R-:W-:-:S02]  /*0790*/  ULDC.64 UR8, c[0x0][0x228] ;  /* 0x00008a0000087ab9 */ /* 0x000fc40000000a00 */
[C---:B------:R-:W-:Y:S02]  /*07a0*/  LEA R2, P1, R18.reuse, UR8, 0x2 ;  /* 0x0000000812027c11 */ /* 0x040fe4000f8210ff */
[C---:B------:R-:W-:Y:S02]  /*07b0*/  LEA R4, P2, R23.reuse, UR8, 0x2 ;  /* 0x0000000817047c11 */ /* 0x040fe4000f8410ff */
[----:B------:R-:W-:Y:S02]  /*07c0*/  LEA.HI.X R3, R18, UR9, R27, 0x2, P1 ;  /* 0x0000000912037c11 */ /* 0x000fe400088f141b */
[----:B------:R-:W-:Y:S02]  /*07d0*/  LEA R8, P1, R0, UR8, 0x2 ;  /* 0x0000000800087c11 */ /* 0x000fe4000f8210ff */
[----:B------:R-:W-:Y:S01]  /*07e0*/  LEA.HI.X R5, R23, UR9, R28, 0x2, P2 ;  /* 0x0000000917057c11 */ /* 0x000fe200090f141c */
[----:B------:R-:W-:Y:S01]  /*07f0*/  IMAD.WIDE R2, R25, 0x4, R2 ;  /* 0x0000000419027825 */ /* 0x000fe200078e0202 */
[----:B------:R-:W-:-:S02]  /*0800*/  LEA R6, P4, R19, UR8, 0x2 ;  /* 0x0000000813067c11 */ /* 0x000fc4000f8810ff */
[----:B------:R-:W-:Y:S01]  /*0810*/  LEA.HI.X R9, R0, UR9, R9, 0x2, P1 ;  /* 0x0000000900097c11 */ /* 0x000fe200088f1409 */
[----:B------:R-:W-:Y:S01]  /*0820*/  IMAD.MOV.U32 R0, RZ, RZ, RZ ;  /* 0x000000ffff007224 */ /* 0x000fe200078e00ff */
[----:B------:R-:W-:Y:S01]  /*0830*/  LEA.HI.X R7, R19, UR9, R30, 0x2, P4 ;  /* 0x0000000913077c11 */ /* 0x000fe2000a0f141e */
[----:B------:R-:W-:Y:S01]  /*0840*/  IMAD.WIDE R4, R25, 0x4, R4 ;  /* 0x0000000419047825 */ /* 0x000fe200078e0204 */
[----:B------:R-:W-:-:S03]  /*0850*/  ULDC.64 UR8, c[0x0][0x230] ;  /* 0x00008c0000087ab9 */ /* 0x000fc60000000a00 */
[----:B------:R2:W3:Y:S01]  /*0860*/  @P3 LDG.E.EL R0, desc[UR6][R2.64] ;  /* 0x0000000602003981 */ /* 0x0004e2000c2e1900 */
[----:B------:R-:W-:-:S03]  /*0870*/  IMAD.WIDE R8, R13, 0x4, R8 ;  /* 0x000000040d087825 */ /* 0x000fc600078e0208 */
[----:B------:R4:W3:Y:S01]  /*0880*/  @P3 LDG.E.EL R12, desc[UR6][R4.64] ;  /* 0x00000006040c3981 */ /* 0x0008e2000c2e1900 */
[----:B------:R-:W-:-:S04]  /*0890*/  IMAD.WIDE R6, R13, 0x4, R6 ;  /* 0x000000040d067825 */ /* 0x000fc800078e0206 */
[----:B------:R-:W-:Y:S02]  /*08a0*/  IMAD.MOV.U32 R13, RZ, RZ, RZ ;  /* 0x000000ffff0d7224 */ /* 0x000fe400078e00ff */
[----:B------:R-:W-:-:S04]  /*08b0*/  IMAD.MOV.U32 R18, RZ, RZ, RZ ;  /* 0x000000ffff127224 */ /* 0x000fc800078e00ff */
[----:B------:R-:W3:Y:S04]  /*08c0*/  @P0 LDG.E.EL R13, desc[UR6][R8.64] ;  /* 0x00000006080d0981 */ /* 0x000ee8000c2e1900 */
[----:B------:R-:W3:Y:S01]  /*08d0*/  @P0 LDG.E.EL R18, desc[UR6][R6.64] ;  /* 0x0000000606120981 */ /* 0x000ee2000c2e1900 */
[C---:B0----5:R-:W-:Y:S01]  /*08e0*/  FADD R17, R10.reuse, R17 ;  /* 0x000000110a117221 */ /* 0x061fe20000000000 */
[----:B------:R-:W-:Y:S01]  /*08f0*/  FADD R19, R10, R16 ;  /* 0x000000100a137221 */ /* 0x000fe20000000000 */
[C---:B-1----:R-:W-:Y:S01]  /*0900*/  FADD R15, R11.reuse, R15 ;  /* 0x0000000f0b0f7221 */ /* 0x042fe20000000000 */
[----:B------:R-:W-:Y:S01]  /*0910*/  FADD R14, R11, R14 ;  /* 0x0000000e0b0e7221 */ /* 0x000fe20000000000 */
[----:B------:R-:W-:Y:S02]  /*0920*/  SHF.R.S32.HI R11, RZ, 0x1f, R24 ;  /* 0x0000001fff0b7819 */ /* 0x000fe40000011418 */
[----:B--2---:R-:W-:-:S02]  /*0930*/  LEA R2, P1, R24, UR8, 0x2 ;  /* 0x0000000818027c11 */ /* 0x004fc4000f8210ff */
[----:B----4-:R-:W-:Y:S02]  /*0940*/  SHF.R.S32.HI R5, RZ, 0x1f, R22 ;  /* 0x0000001fff057819 */ /* 0x010fe40000011416 */
[----:B------:R-:W-:Y:S02]  /*0950*/  LEA.HI.X R3, R24, UR9, R11, 0x2, P1 ;  /* 0x0000000918037c11 */ /* 0x000fe400088f140b */
[----:B------:R-:W-:-:S04]  /*0960*/  LEA R4, P2, R22, UR8, 0x2 ;  /* 0x0000000816047c11 */ /* 0x000fc8000f8410ff */
[----:B------:R-:W-:Y:S01]  /*0970*/  LEA.HI.X R5, R22, UR9, R5, 0x2, P2 ;  /* 0x0000000916057c11 */ /* 0x000fe200090f1405 */
[----:B---3--:R-:W-:Y:S01]  /*0980*/  FADD R0, -R19, R0 ;  /* 0x0000000013007221 */ /* 0x008fe20000000100 */
[----:B------:R-:W-:-:S03]  /*0990*/  FADD R12, -R17, R12 ;  /* 0x0000000c110c7221 */ /* 0x000fc60000000100 */
[----:B------:R-:W-:Y:S01]  /*09a0*/  FADD R16, R19, R0 ;  /* 0x0000000013107221 */ /* 0x000fe20000000000 */
[----:B------:R-:W-:-:S05]  /*09b0*/  FADD R17, R17, R12 ;  /* 0x0000000c11117221 */ /* 0x000fca0000000000 */
[----:B------:R0:W-:Y:S01]  /*09c0*/  @P3 STG.E.64 desc[UR6][R2.64], R16 ;  /* 0x0000001002003986 */ /* 0x0001e2000c101b06 */
[----:B------:R-:W-:Y:S01]  /*09d0*/  FADD R13, -R14, R13 ;  /* 0x0000000d0e0d7221 */ /* 0x000fe20000000100 */
[----:B------:R-:W-:-:S03]  /*09e0*/  FADD R18, -R15, R18 ;  /* 0x000000120f127221 */ /* 0x000fc60000000100 */
[----:B------:R-:W-:Y:S01]  /*09f0*/  FADD R14, R14, R13 ;  /* 0x0000000d0e0e7221 */ /* 0x000fe20000000000 */
[----:B------:R-:W-:Y:S01]  /*0a00*/  FADD R15, R15, R18 ;  /* 0x000000120f0f7221 */ /* 0x000fe20000000000 */
[----:B------:R-:W-:Y:S06]  /*0a10*/  @!P0 EXIT ;  /* 0x000000000000894d */ /* 0x000fec0003800000 */
[----:B------:R-:W-:Y:S01]  /*0a20*/  STG.E.64 desc[UR6][R4.64], R14 ;  /* 0x0000000e04007986 */ /* 0x000fe2000c101b06 */
[----:B------:R-:W-:Y:S05]  /*0a30*/  EXIT ;  /* 0x000000000000794d */ /* 0x000fea0003800000 */
.L_x_1:
[----:B------:R-:W-:-:S00]  /*0a40*/  BRA `(.L_x_1) ;  /* 0xfffffffc00fc7947 */ /* 0x000fc0000383ffff */
[----:B------:R-:W-:-:S00]  /*0a50*/  NOP ;  /* 0x0000000000007918 */ /* 0x000fc00000000000 */
        /* <DEDUP_REMOVED lines=10> */
.L_x_2:


//--------------------- .nv.global.init           --------------------------
	.section	.nv.global.init,"aw",@progbits
.nv.global.init:
	.type		assertFunc_0,@object
	.size		assertFunc_0,(assertMessage_0 - assertFunc_0)
assertFunc_0:
        /*0000*/ 	.byte	0x75, 0x6e, 0x6b, 0x6e, 0x6f, 0x77, 0x6e, 0x00
	.type		assertMessage_0,@object
	.size		assertMessage_0,(assertFile_0 - assertMessage_0)
assertMessage_0:
        /*0008*/ 	.byte	0x69, 0x6e, 0x64, 0x65, 0x78, 0x20, 0x6f, 0x75, 0x74, 0x20, 0x6f, 0x66, 0x20, 0x62, 0x6f, 0x75
        /*0018*/ 	.byte	0x6e, 0x64, 0x73, 0x3a, 0x20, 0x30, 0x20, 0x3c, 0x3d, 0x20, 0x74, 0x6d, 0x70, 0x37, 0x20, 0x3c
        /*0028*/ 	.byte	0x20, 0x31, 0x30, 0x32, 0x34, 0x00
	.type		assertFile_0,@object
	.size		assertFile_0,(.L_1 - assertFile_0)
assertFile_0:
        /*002e*/ 	.byte	0x69, 0x6e, 0x64, 0x75, 0x63, 0x74, 0x6f, 0x72, 0x5f, 0x63, 0x61, 0x63, 0x68, 0x65, 0x2f, 0x68
        /*003e*/ 	.byte	0x7a, 0x2f, 0x63, 0x68, 0x7a, 0x33, 0x73, 0x34, 0x6b, 0x68, 0x67, 0x7a, 0x76, 0x33, 0x68, 0x71
        /*004e*/ 	.byte	0x66, 0x6c, 0x6b, 0x68, 0x73, 0x66, 0x64, 0x32, 0x6f, 0x79, 0x67, 0x71, 0x7a, 0x68, 0x79, 0x71
        /*005e*/ 	.byte	0x68, 0x61, 0x32, 0x67, 0x33, 0x33, 0x71, 0x37, 0x32, 0x6b, 0x67, 0x72, 0x66, 0x73, 0x37, 0x78
        /*006e*/ 	.byte	0x77, 0x7a, 0x64, 0x77, 0x34, 0x6c, 0x2e, 0x70, 0x79, 0x00
.L_1:


//--------------------- .nv.shared.triton_poi_fused_add_embedding_permute_sub_11 --------------------------
	.section	.nv.shared.triton_poi_fused_add_embedding_permute_sub_11,"aw",@nobits
	.sectionflags	@""
	.align	16
	.zero		1024


//--------------------- .nv.constant0.triton_poi_fused_add_embedding_permute_sub_11 --------------------------
	.section	.nv.constant0.triton_poi_fused_add_embedding_permute_sub_11,"a",@progbits
	.sectionflags	@""
	.align	4
.nv.constant0.triton_poi_fused_add_embedding_permute_sub_11:
	.zero		576


//--------------------- SYMBOLS --------------------------

	.type		__assertfail,@function
